//
// Generated by NVIDIA NVVM Compiler
//
// Compiler Build ID: CL-36424714
// Cuda compilation tools, release 13.0, V13.0.88
// Based on NVVM 20.0.0
//

.version 9.0
.target sm_100
.address_size 64

	// .globl	_Z4gemmPKfS0_Pfiii
// _ZZ4gemmPKfS0_PfiiiE2As has been demoted
// _ZZ4gemmPKfS0_PfiiiE2Bs has been demoted

.visible .entry _Z4gemmPKfS0_Pfiii(
	.param .u64 .ptr .align 1 _Z4gemmPKfS0_Pfiii_param_0,
	.param .u64 .ptr .align 1 _Z4gemmPKfS0_Pfiii_param_1,
	.param .u64 .ptr .align 1 _Z4gemmPKfS0_Pfiii_param_2,
	.param .u32 _Z4gemmPKfS0_Pfiii_param_3,
	.param .u32 _Z4gemmPKfS0_Pfiii_param_4,
	.param .u32 _Z4gemmPKfS0_Pfiii_param_5
)
{
	.reg .pred 	%p<7>;
	.reg .b32 	%r<100>;
	.reg .b32 	%f<368>;
	.reg .b64 	%rd<48>;
	// demoted variable
	.shared .align 4 .b8 _ZZ4gemmPKfS0_PfiiiE2As[1024];
	// demoted variable
	.shared .align 4 .b8 _ZZ4gemmPKfS0_PfiiiE2Bs[1024];
	ld.param.u32 	%r32, [_Z4gemmPKfS0_Pfiii_param_4];
	mov.u32 	%r34, %ctaid.y;
	mov.u32 	%r35, %ntid.y;
	mov.u32 	%r1, %tid.y;
	mad.lo.s32 	%r2, %r34, %r35, %r1;
	mov.u32 	%r36, %ctaid.x;
	mov.u32 	%r37, %ntid.x;
	mov.u32 	%r3, %tid.x;
	mad.lo.s32 	%r4, %r36, %r37, %r3;
	setp.lt.s32 	%p1, %r32, 1;
	mov.f32 	%f367, 0f00000000;
	@%p1 bra 	$L__BB0_10;
	mad.lo.s32 	%r5, %r32, %r2, %r3;
	shl.b32 	%r39, %r1, 6;
	mov.u32 	%r40, _ZZ4gemmPKfS0_PfiiiE2As;
	add.s32 	%r6, %r40, %r39;
	add.s32 	%r7, %r32, -1;
	shr.u32 	%r41, %r7, 4;
	add.s32 	%r8, %r41, 1;
	setp.lt.u32 	%p2, %r32, 49;
	mov.f32 	%f367, 0f00000000;
	mov.b32 	%r99, 0;
	@%p2 bra 	$L__BB0_5;
	ld.param.u32 	%r86, [_Z4gemmPKfS0_Pfiii_param_5];
	add.s32 	%r43, %r1, 16;
	mad.lo.s32 	%r96, %r86, %r43, %r4;
	add.s32 	%r44, %r1, 32;
	mad.lo.s32 	%r95, %r86, %r44, %r4;
	add.s32 	%r45, %r1, 48;
	mad.lo.s32 	%r94, %r86, %r45, %r4;
	mad.lo.s32 	%r93, %r1, %r86, %r4;
	and.b32  	%r46, %r8, 536870908;
	neg.s32 	%r91, %r46;
	mov.f32 	%f367, 0f00000000;
	mov.b32 	%r97, 32;
	mov.u32 	%r92, %r5;
$L__BB0_3:
	.pragma "nounroll";
	ld.param.u32 	%r87, [_Z4gemmPKfS0_Pfiii_param_5];
	ld.param.u64 	%rd44, [_Z4gemmPKfS0_Pfiii_param_1];
	ld.param.u64 	%rd41, [_Z4gemmPKfS0_Pfiii_param_0];
	cvta.to.global.u64 	%rd4, %rd41;
	mul.wide.u32 	%rd5, %r92, 4;
	add.s64 	%rd6, %rd4, %rd5;
	ld.global.f32 	%f14, [%rd6];
	shl.b32 	%r48, %r3, 2;
	add.s32 	%r49, %r6, %r48;
	st.shared.f32 	[%r49], %f14;
	cvta.to.global.u64 	%rd7, %rd44;
	mul.wide.u32 	%rd8, %r93, 4;
	add.s64 	%rd9, %rd7, %rd8;
	ld.global.f32 	%f15, [%rd9];
	mov.u32 	%r51, _ZZ4gemmPKfS0_PfiiiE2Bs;
	add.s32 	%r52, %r51, %r48;
	add.s32 	%r53, %r52, %r39;
	st.shared.f32 	[%r53], %f15;
	bar.sync 	0;
	ld.shared.f32 	%f16, [%r6];
	ld.shared.f32 	%f17, [%r52];
	fma.rn.f32 	%f18, %f16, %f17, %f367;
	ld.shared.f32 	%f19, [%r6+4];
	ld.shared.f32 	%f20, [%r52+64];
	fma.rn.f32 	%f21, %f19, %f20, %f18;
	ld.shared.f32 	%f22, [%r6+8];
	ld.shared.f32 	%f23, [%r52+128];
	fma.rn.f32 	%f24, %f22, %f23, %f21;
	ld.shared.f32 	%f25, [%r6+12];
	ld.shared.f32 	%f26, [%r52+192];
	fma.rn.f32 	%f27, %f25, %f26, %f24;
	ld.shared.f32 	%f28, [%r6+16];
	ld.shared.f32 	%f29, [%r52+256];
	fma.rn.f32 	%f30, %f28, %f29, %f27;
	ld.shared.f32 	%f31, [%r6+20];
	ld.shared.f32 	%f32, [%r52+320];
	fma.rn.f32 	%f33, %f31, %f32, %f30;
	ld.shared.f32 	%f34, [%r6+24];
	ld.shared.f32 	%f35, [%r52+384];
	fma.rn.f32 	%f36, %f34, %f35, %f33;
	ld.shared.f32 	%f37, [%r6+28];
	ld.shared.f32 	%f38, [%r52+448];
	fma.rn.f32 	%f39, %f37, %f38, %f36;
	ld.shared.f32 	%f40, [%r6+32];
	ld.shared.f32 	%f41, [%r52+512];
	fma.rn.f32 	%f42, %f40, %f41, %f39;
	ld.shared.f32 	%f43, [%r6+36];
	ld.shared.f32 	%f44, [%r52+576];
	fma.rn.f32 	%f45, %f43, %f44, %f42;
	ld.shared.f32 	%f46, [%r6+40];
	ld.shared.f32 	%f47, [%r52+640];
	fma.rn.f32 	%f48, %f46, %f47, %f45;
	ld.shared.f32 	%f49, [%r6+44];
	ld.shared.f32 	%f50, [%r52+704];
	fma.rn.f32 	%f51, %f49, %f50, %f48;
	ld.shared.f32 	%f52, [%r6+48];
	ld.shared.f32 	%f53, [%r52+768];
	fma.rn.f32 	%f54, %f52, %f53, %f51;
	ld.shared.f32 	%f55, [%r6+52];
	ld.shared.f32 	%f56, [%r52+832];
	fma.rn.f32 	%f57, %f55, %f56, %f54;
	ld.shared.f32 	%f58, [%r6+56];
	ld.shared.f32 	%f59, [%r52+896];
	fma.rn.f32 	%f60, %f58, %f59, %f57;
	ld.shared.f32 	%f61, [%r6+60];
	ld.shared.f32 	%f62, [%r52+960];
	fma.rn.f32 	%f63, %f61, %f62, %f60;
	bar.sync 	0;
	add.s32 	%r54, %r92, 16;
	mul.wide.u32 	%rd10, %r54, 4;
	add.s64 	%rd11, %rd4, %rd10;
	ld.global.f32 	%f64, [%rd11];
	st.shared.f32 	[%r49], %f64;
	mul.wide.u32 	%rd12, %r96, 4;
	add.s64 	%rd13, %rd7, %rd12;
	ld.global.f32 	%f65, [%rd13];
	st.shared.f32 	[%r53], %f65;
	bar.sync 	0;
	ld.shared.f32 	%f66, [%r6];
	ld.shared.f32 	%f67, [%r52];
	fma.rn.f32 	%f68, %f66, %f67, %f63;
	ld.shared.f32 	%f69, [%r6+4];
	ld.shared.f32 	%f70, [%r52+64];
	fma.rn.f32 	%f71, %f69, %f70, %f68;
	ld.shared.f32 	%f72, [%r6+8];
	ld.shared.f32 	%f73, [%r52+128];
	fma.rn.f32 	%f74, %f72, %f73, %f71;
	ld.shared.f32 	%f75, [%r6+12];
	ld.shared.f32 	%f76, [%r52+192];
	fma.rn.f32 	%f77, %f75, %f76, %f74;
	ld.shared.f32 	%f78, [%r6+16];
	ld.shared.f32 	%f79, [%r52+256];
	fma.rn.f32 	%f80, %f78, %f79, %f77;
	ld.shared.f32 	%f81, [%r6+20];
	ld.shared.f32 	%f82, [%r52+320];
	fma.rn.f32 	%f83, %f81, %f82, %f80;
	ld.shared.f32 	%f84, [%r6+24];
	ld.shared.f32 	%f85, [%r52+384];
	fma.rn.f32 	%f86, %f84, %f85, %f83;
	ld.shared.f32 	%f87, [%r6+28];
	ld.shared.f32 	%f88, [%r52+448];
	fma.rn.f32 	%f89, %f87, %f88, %f86;
	ld.shared.f32 	%f90, [%r6+32];
	ld.shared.f32 	%f91, [%r52+512];
	fma.rn.f32 	%f92, %f90, %f91, %f89;
	ld.shared.f32 	%f93, [%r6+36];
	ld.shared.f32 	%f94, [%r52+576];
	fma.rn.f32 	%f95, %f93, %f94, %f92;
	ld.shared.f32 	%f96, [%r6+40];
	ld.shared.f32 	%f97, [%r52+640];
	fma.rn.f32 	%f98, %f96, %f97, %f95;
	ld.shared.f32 	%f99, [%r6+44];
	ld.shared.f32 	%f100, [%r52+704];
	fma.rn.f32 	%f101, %f99, %f100, %f98;
	ld.shared.f32 	%f102, [%r6+48];
	ld.shared.f32 	%f103, [%r52+768];
	fma.rn.f32 	%f104, %f102, %f103, %f101;
	ld.shared.f32 	%f105, [%r6+52];
	ld.shared.f32 	%f106, [%r52+832];
	fma.rn.f32 	%f107, %f105, %f106, %f104;
	ld.shared.f32 	%f108, [%r6+56];
	ld.shared.f32 	%f109, [%r52+896];
	fma.rn.f32 	%f110, %f108, %f109, %f107;
	ld.shared.f32 	%f111, [%r6+60];
	ld.shared.f32 	%f112, [%r52+960];
	fma.rn.f32 	%f113, %f111, %f112, %f110;
	bar.sync 	0;
	add.s32 	%r55, %r92, 32;
	mul.wide.u32 	%rd14, %r55, 4;
	add.s64 	%rd15, %rd4, %rd14;
	ld.global.f32 	%f114, [%rd15];
	st.shared.f32 	[%r49], %f114;
	mul.wide.u32 	%rd16, %r95, 4;
	add.s64 	%rd17, %rd7, %rd16;
	ld.global.f32 	%f115, [%rd17];
	st.shared.f32 	[%r53], %f115;
	bar.sync 	0;
	ld.shared.f32 	%f116, [%r6];
	ld.shared.f32 	%f117, [%r52];
	fma.rn.f32 	%f118, %f116, %f117, %f113;
	ld.shared.f32 	%f119, [%r6+4];
	ld.shared.f32 	%f120, [%r52+64];
	fma.rn.f32 	%f121, %f119, %f120, %f118;
	ld.shared.f32 	%f122, [%r6+8];
	ld.shared.f32 	%f123, [%r52+128];
	fma.rn.f32 	%f124, %f122, %f123, %f121;
	ld.shared.f32 	%f125, [%r6+12];
	ld.shared.f32 	%f126, [%r52+192];
	fma.rn.f32 	%f127, %f125, %f126, %f124;
	ld.shared.f32 	%f128, [%r6+16];
	ld.shared.f32 	%f129, [%r52+256];
	fma.rn.f32 	%f130, %f128, %f129, %f127;
	ld.shared.f32 	%f131, [%r6+20];
	ld.shared.f32 	%f132, [%r52+320];
	fma.rn.f32 	%f133, %f131, %f132, %f130;
	ld.shared.f32 	%f134, [%r6+24];
	ld.shared.f32 	%f135, [%r52+384];
	fma.rn.f32 	%f136, %f134, %f135, %f133;
	ld.shared.f32 	%f137, [%r6+28];
	ld.shared.f32 	%f138, [%r52+448];
	fma.rn.f32 	%f139, %f137, %f138, %f136;
	ld.shared.f32 	%f140, [%r6+32];
	ld.shared.f32 	%f141, [%r52+512];
	fma.rn.f32 	%f142, %f140, %f141, %f139;
	ld.shared.f32 	%f143, [%r6+36];
	ld.shared.f32 	%f144, [%r52+576];
	fma.rn.f32 	%f145, %f143, %f144, %f142;
	ld.shared.f32 	%f146, [%r6+40];
	ld.shared.f32 	%f147, [%r52+640];
	fma.rn.f32 	%f148, %f146, %f147, %f145;
	ld.shared.f32 	%f149, [%r6+44];
	ld.shared.f32 	%f150, [%r52+704];
	fma.rn.f32 	%f151, %f149, %f150, %f148;
	ld.shared.f32 	%f152, [%r6+48];
	ld.shared.f32 	%f153, [%r52+768];
	fma.rn.f32 	%f154, %f152, %f153, %f151;
	ld.shared.f32 	%f155, [%r6+52];
	ld.shared.f32 	%f156, [%r52+832];
	fma.rn.f32 	%f157, %f155, %f156, %f154;
	ld.shared.f32 	%f158, [%r6+56];
	ld.shared.f32 	%f159, [%r52+896];
	fma.rn.f32 	%f160, %f158, %f159, %f157;
	ld.shared.f32 	%f161, [%r6+60];
	ld.shared.f32 	%f162, [%r52+960];
	fma.rn.f32 	%f163, %f161, %f162, %f160;
	bar.sync 	0;
	add.s32 	%r56, %r92, 48;
	mul.wide.u32 	%rd18, %r56, 4;
	add.s64 	%rd19, %rd4, %rd18;
	ld.global.f32 	%f164, [%rd19];
	st.shared.f32 	[%r49], %f164;
	mul.wide.u32 	%rd20, %r94, 4;
	add.s64 	%rd21, %rd7, %rd20;
	ld.global.f32 	%f165, [%rd21];
	st.shared.f32 	[%r53], %f165;
	bar.sync 	0;
	ld.shared.f32 	%f166, [%r6];
	ld.shared.f32 	%f167, [%r52];
	fma.rn.f32 	%f168, %f166, %f167, %f163;
	ld.shared.f32 	%f169, [%r6+4];
	ld.shared.f32 	%f170, [%r52+64];
	fma.rn.f32 	%f171, %f169, %f170, %f168;
	ld.shared.f32 	%f172, [%r6+8];
	ld.shared.f32 	%f173, [%r52+128];
	fma.rn.f32 	%f174, %f172, %f173, %f171;
	ld.shared.f32 	%f175, [%r6+12];
	ld.shared.f32 	%f176, [%r52+192];
	fma.rn.f32 	%f177, %f175, %f176, %f174;
	ld.shared.f32 	%f178, [%r6+16];
	ld.shared.f32 	%f179, [%r52+256];
	fma.rn.f32 	%f180, %f178, %f179, %f177;
	ld.shared.f32 	%f181, [%r6+20];
	ld.shared.f32 	%f182, [%r52+320];
	fma.rn.f32 	%f183, %f181, %f182, %f180;
	ld.shared.f32 	%f184, [%r6+24];
	ld.shared.f32 	%f185, [%r52+384];
	fma.rn.f32 	%f186, %f184, %f185, %f183;
	ld.shared.f32 	%f187, [%r6+28];
	ld.shared.f32 	%f188, [%r52+448];
	fma.rn.f32 	%f189, %f187, %f188, %f186;
	ld.shared.f32 	%f190, [%r6+32];
	ld.shared.f32 	%f191, [%r52+512];
	fma.rn.f32 	%f192, %f190, %f191, %f189;
	ld.shared.f32 	%f193, [%r6+36];
	ld.shared.f32 	%f194, [%r52+576];
	fma.rn.f32 	%f195, %f193, %f194, %f192;
	ld.shared.f32 	%f196, [%r6+40];
	ld.shared.f32 	%f197, [%r52+640];
	fma.rn.f32 	%f198, %f196, %f197, %f195;
	ld.shared.f32 	%f199, [%r6+44];
	ld.shared.f32 	%f200, [%r52+704];
	fma.rn.f32 	%f201, %f199, %f200, %f198;
	ld.shared.f32 	%f202, [%r6+48];
	ld.shared.f32 	%f203, [%r52+768];
	fma.rn.f32 	%f204, %f202, %f203, %f201;
	ld.shared.f32 	%f205, [%r6+52];
	ld.shared.f32 	%f206, [%r52+832];
	fma.rn.f32 	%f207, %f205, %f206, %f204;
	ld.shared.f32 	%f208, [%r6+56];
	ld.shared.f32 	%f209, [%r52+896];
	fma.rn.f32 	%f210, %f208, %f209, %f207;
	ld.shared.f32 	%f211, [%r6+60];
	ld.shared.f32 	%f212, [%r52+960];
	fma.rn.f32 	%f367, %f211, %f212, %f210;
	bar.sync 	0;
	add.s32 	%r97, %r97, 64;
	shl.b32 	%r57, %r87, 6;
	add.s32 	%r96, %r96, %r57;
	add.s32 	%r95, %r95, %r57;
	add.s32 	%r94, %r94, %r57;
	add.s32 	%r93, %r93, %r57;
	add.s32 	%r92, %r92, 64;
	add.s32 	%r91, %r91, 4;
	setp.ne.s32 	%p3, %r91, 0;
	@%p3 bra 	$L__BB0_3;
	add.s32 	%r99, %r97, -32;
$L__BB0_5:
	and.b32  	%r58, %r8, 3;
	setp.eq.s32 	%p4, %r58, 0;
	@%p4 bra 	$L__BB0_10;
	setp.eq.s32 	%p5, %r58, 1;
	@%p5 bra 	$L__BB0_8;
	ld.param.u32 	%r88, [_Z4gemmPKfS0_Pfiii_param_5];
	ld.param.u64 	%rd45, [_Z4gemmPKfS0_Pfiii_param_1];
	ld.param.u64 	%rd42, [_Z4gemmPKfS0_Pfiii_param_0];
	add.s32 	%r61, %r5, %r99;
	cvta.to.global.u64 	%rd22, %rd42;
	mul.wide.u32 	%rd23, %r61, 4;
	add.s64 	%rd24, %rd22, %rd23;
	ld.global.f32 	%f214, [%rd24];
	shl.b32 	%r63, %r3, 2;
	add.s32 	%r64, %r6, %r63;
	st.shared.f32 	[%r64], %f214;
	add.s32 	%r65, %r99, %r1;
	mad.lo.s32 	%r66, %r65, %r88, %r4;
	cvta.to.global.u64 	%rd25, %rd45;
	mul.wide.u32 	%rd26, %r66, 4;
	add.s64 	%rd27, %rd25, %rd26;
	ld.global.f32 	%f215, [%rd27];
	mov.u32 	%r68, _ZZ4gemmPKfS0_PfiiiE2Bs;
	add.s32 	%r69, %r68, %r63;
	add.s32 	%r70, %r69, %r39;
	st.shared.f32 	[%r70], %f215;
	bar.sync 	0;
	ld.shared.f32 	%f216, [%r6];
	ld.shared.f32 	%f217, [%r69];
	fma.rn.f32 	%f218, %f216, %f217, %f367;
	ld.shared.f32 	%f219, [%r6+4];
	ld.shared.f32 	%f220, [%r69+64];
	fma.rn.f32 	%f221, %f219, %f220, %f218;
	ld.shared.f32 	%f222, [%r6+8];
	ld.shared.f32 	%f223, [%r69+128];
	fma.rn.f32 	%f224, %f222, %f223, %f221;
	ld.shared.f32 	%f225, [%r6+12];
	ld.shared.f32 	%f226, [%r69+192];
	fma.rn.f32 	%f227, %f225, %f226, %f224;
	ld.shared.f32 	%f228, [%r6+16];
	ld.shared.f32 	%f229, [%r69+256];
	fma.rn.f32 	%f230, %f228, %f229, %f227;
	ld.shared.f32 	%f231, [%r6+20];
	ld.shared.f32 	%f232, [%r69+320];
	fma.rn.f32 	%f233, %f231, %f232, %f230;
	ld.shared.f32 	%f234, [%r6+24];
	ld.shared.f32 	%f235, [%r69+384];
	fma.rn.f32 	%f236, %f234, %f235, %f233;
	ld.shared.f32 	%f237, [%r6+28];
	ld.shared.f32 	%f238, [%r69+448];
	fma.rn.f32 	%f239, %f237, %f238, %f236;
	ld.shared.f32 	%f240, [%r6+32];
	ld.shared.f32 	%f241, [%r69+512];
	fma.rn.f32 	%f242, %f240, %f241, %f239;
	ld.shared.f32 	%f243, [%r6+36];
	ld.shared.f32 	%f244, [%r69+576];
	fma.rn.f32 	%f245, %f243, %f244, %f242;
	ld.shared.f32 	%f246, [%r6+40];
	ld.shared.f32 	%f247, [%r69+640];
	fma.rn.f32 	%f248, %f246, %f247, %f245;
	ld.shared.f32 	%f249, [%r6+44];
	ld.shared.f32 	%f250, [%r69+704];
	fma.rn.f32 	%f251, %f249, %f250, %f248;
	ld.shared.f32 	%f252, [%r6+48];
	ld.shared.f32 	%f253, [%r69+768];
	fma.rn.f32 	%f254, %f252, %f253, %f251;
	ld.shared.f32 	%f255, [%r6+52];
	ld.shared.f32 	%f256, [%r69+832];
	fma.rn.f32 	%f257, %f255, %f256, %f254;
	ld.shared.f32 	%f258, [%r6+56];
	ld.shared.f32 	%f259, [%r69+896];
	fma.rn.f32 	%f260, %f258, %f259, %f257;
	ld.shared.f32 	%f261, [%r6+60];
	ld.shared.f32 	%f262, [%r69+960];
	fma.rn.f32 	%f263, %f261, %f262, %f260;
	bar.sync 	0;
	add.s32 	%r71, %r61, 16;
	mul.wide.u32 	%rd28, %r71, 4;
	add.s64 	%rd29, %rd22, %rd28;
	ld.global.f32 	%f264, [%rd29];
	st.shared.f32 	[%r64], %f264;
	add.s32 	%r72, %r65, 16;
	mad.lo.s32 	%r73, %r72, %r88, %r4;
	mul.wide.u32 	%rd30, %r73, 4;
	add.s64 	%rd31, %rd25, %rd30;
	ld.global.f32 	%f265, [%rd31];
	st.shared.f32 	[%r70], %f265;
	bar.sync 	0;
	ld.shared.f32 	%f266, [%r6];
	ld.shared.f32 	%f267, [%r69];
	fma.rn.f32 	%f268, %f266, %f267, %f263;
	ld.shared.f32 	%f269, [%r6+4];
	ld.shared.f32 	%f270, [%r69+64];
	fma.rn.f32 	%f271, %f269, %f270, %f268;
	ld.shared.f32 	%f272, [%r6+8];
	ld.shared.f32 	%f273, [%r69+128];
	fma.rn.f32 	%f274, %f272, %f273, %f271;
	ld.shared.f32 	%f275, [%r6+12];
	ld.shared.f32 	%f276, [%r69+192];
	fma.rn.f32 	%f277, %f275, %f276, %f274;
	ld.shared.f32 	%f278, [%r6+16];
	ld.shared.f32 	%f279, [%r69+256];
	fma.rn.f32 	%f280, %f278, %f279, %f277;
	ld.shared.f32 	%f281, [%r6+20];
	ld.shared.f32 	%f282, [%r69+320];
	fma.rn.f32 	%f283, %f281, %f282, %f280;
	ld.shared.f32 	%f284, [%r6+24];
	ld.shared.f32 	%f285, [%r69+384];
	fma.rn.f32 	%f286, %f284, %f285, %f283;
	ld.shared.f32 	%f287, [%r6+28];
	ld.shared.f32 	%f288, [%r69+448];
	fma.rn.f32 	%f289, %f287, %f288, %f286;
	ld.shared.f32 	%f290, [%r6+32];
	ld.shared.f32 	%f291, [%r69+512];
	fma.rn.f32 	%f292, %f290, %f291, %f289;
	ld.shared.f32 	%f293, [%r6+36];
	ld.shared.f32 	%f294, [%r69+576];
	fma.rn.f32 	%f295, %f293, %f294, %f292;
	ld.shared.f32 	%f296, [%r6+40];
	ld.shared.f32 	%f297, [%r69+640];
	fma.rn.f32 	%f298, %f296, %f297, %f295;
	ld.shared.f32 	%f299, [%r6+44];
	ld.shared.f32 	%f300, [%r69+704];
	fma.rn.f32 	%f301, %f299, %f300, %f298;
	ld.shared.f32 	%f302, [%r6+48];
	ld.shared.f32 	%f303, [%r69+768];
	fma.rn.f32 	%f304, %f302, %f303, %f301;
	ld.shared.f32 	%f305, [%r6+52];
	ld.shared.f32 	%f306, [%r69+832];
	fma.rn.f32 	%f307, %f305, %f306, %f304;
	ld.shared.f32 	%f308, [%r6+56];
	ld.shared.f32 	%f309, [%r69+896];
	fma.rn.f32 	%f310, %f308, %f309, %f307;
	ld.shared.f32 	%f311, [%r6+60];
	ld.shared.f32 	%f312, [%r69+960];
	fma.rn.f32 	%f367, %f311, %f312, %f310;
	bar.sync 	0;
	add.s32 	%r99, %r99, 32;
$L__BB0_8:
	and.b32  	%r74, %r7, 16;
	setp.ne.s32 	%p6, %r74, 0;
	@%p6 bra 	$L__BB0_10;
	ld.param.u32 	%r89, [_Z4gemmPKfS0_Pfiii_param_5];
	ld.param.u64 	%rd46, [_Z4gemmPKfS0_Pfiii_param_1];
	ld.param.u64 	%rd43, [_Z4gemmPKfS0_Pfiii_param_0];
	add.s32 	%r75, %r5, %r99;
	cvta.to.global.u64 	%rd32, %rd43;
	mul.wide.u32 	%rd33, %r75, 4;
	add.s64 	%rd34, %rd32, %rd33;
	ld.global.f32 	%f313, [%rd34];
	shl.b32 	%r77, %r3, 2;
	add.s32 	%r78, %r6, %r77;
	st.shared.f32 	[%r78], %f313;
	add.s32 	%r79, %r99, %r1;
	mad.lo.s32 	%r80, %r79, %r89, %r4;
	cvta.to.global.u64 	%rd35, %rd46;
	mul.wide.u32 	%rd36, %r80, 4;
	add.s64 	%rd37, %rd35, %rd36;
	ld.global.f32 	%f314, [%rd37];
	mov.u32 	%r82, _ZZ4gemmPKfS0_PfiiiE2Bs;
	add.s32 	%r83, %r82, %r77;
	add.s32 	%r84, %r83, %r39;
	st.shared.f32 	[%r84], %f314;
	bar.sync 	0;
	ld.shared.f32 	%f315, [%r6];
	ld.shared.f32 	%f316, [%r83];
	fma.rn.f32 	%f317, %f315, %f316, %f367;
	ld.shared.f32 	%f318, [%r6+4];
	ld.shared.f32 	%f319, [%r83+64];
	fma.rn.f32 	%f320, %f318, %f319, %f317;
	ld.shared.f32 	%f321, [%r6+8];
	ld.shared.f32 	%f322, [%r83+128];
	fma.rn.f32 	%f323, %f321, %f322, %f320;
	ld.shared.f32 	%f324, [%r6+12];
	ld.shared.f32 	%f325, [%r83+192];
	fma.rn.f32 	%f326, %f324, %f325, %f323;
	ld.shared.f32 	%f327, [%r6+16];
	ld.shared.f32 	%f328, [%r83+256];
	fma.rn.f32 	%f329, %f327, %f328, %f326;
	ld.shared.f32 	%f330, [%r6+20];
	ld.shared.f32 	%f331, [%r83+320];
	fma.rn.f32 	%f332, %f330, %f331, %f329;
	ld.shared.f32 	%f333, [%r6+24];
	ld.shared.f32 	%f334, [%r83+384];
	fma.rn.f32 	%f335, %f333, %f334, %f332;
	ld.shared.f32 	%f336, [%r6+28];
	ld.shared.f32 	%f337, [%r83+448];
	fma.rn.f32 	%f338, %f336, %f337, %f335;
	ld.shared.f32 	%f339, [%r6+32];
	ld.shared.f32 	%f340, [%r83+512];
	fma.rn.f32 	%f341, %f339, %f340, %f338;
	ld.shared.f32 	%f342, [%r6+36];
	ld.shared.f32 	%f343, [%r83+576];
	fma.rn.f32 	%f344, %f342, %f343, %f341;
	ld.shared.f32 	%f345, [%r6+40];
	ld.shared.f32 	%f346, [%r83+640];
	fma.rn.f32 	%f347, %f345, %f346, %f344;
	ld.shared.f32 	%f348, [%r6+44];
	ld.shared.f32 	%f349, [%r83+704];
	fma.rn.f32 	%f350, %f348, %f349, %f347;
	ld.shared.f32 	%f351, [%r6+48];
	ld.shared.f32 	%f352, [%r83+768];
	fma.rn.f32 	%f353, %f351, %f352, %f350;
	ld.shared.f32 	%f354, [%r6+52];
	ld.shared.f32 	%f355, [%r83+832];
	fma.rn.f32 	%f356, %f354, %f355, %f353;
	ld.shared.f32 	%f357, [%r6+56];
	ld.shared.f32 	%f358, [%r83+896];
	fma.rn.f32 	%f359, %f357, %f358, %f356;
	ld.shared.f32 	%f360, [%r6+60];
	ld.shared.f32 	%f361, [%r83+960];
	fma.rn.f32 	%f367, %f360, %f361, %f359;
	bar.sync 	0;
$L__BB0_10:
	ld.param.u32 	%r90, [_Z4gemmPKfS0_Pfiii_param_5];
	ld.param.u64 	%rd47, [_Z4gemmPKfS0_Pfiii_param_2];
	cvta.to.global.u64 	%rd38, %rd47;
	mad.lo.s32 	%r85, %r90, %r2, %r4;
	mul.wide.s32 	%rd39, %r85, 4;
	add.s64 	%rd40, %rd38, %rd39;
	st.global.f32 	[%rd40], %f367;
	ret;

}


// ===== COMPILED SASS (sm_100) =====

	.target	sm_100

	.elftype	@"ET_EXEC"


//--------------------- .note.nv.tkinfo           --------------------------
	.section	.note.nv.tkinfo,"",@"SHT_NOTE"
	.sectionflags	@"SHF_NOTE_NV_TKINFO"
	.tkinfo
        /*0018*/ 	.word	0x00000002
        /*0030*/ 	.string	""
        /*0030*/ 	.string	"ptxas"
        /*0030*/ 	.string	"Cuda compilation tools, release 13.0, V13.0.88"
        /*0030*/ 	.string	"Build cuda_13.0.r13.0/compiler.36424714_0"
        /*0030*/ 	.string	"-arch sm_100 -m 64 "



//--------------------- .note.nv.cuinfo           --------------------------
	.section	.note.nv.cuinfo,"",@"SHT_NOTE"
	.sectionflags	@"SHF_NOTE_NV_CUINFO"
        /*0018*/ 	.short	0x0002
        /*001a*/ 	.short	0x0064
        /*001c*/ 	.short	0x0082
	.zero		2


//--------------------- .nv.info                  --------------------------
	.section	.nv.info,"",@"SHT_CUDA_INFO"
	.align	4


	//----- nvinfo : EIATTR_REGCOUNT
	.align		4
        /*0000*/ 	.byte	0x04, 0x2f
        /*0002*/ 	.short	(.L_1 - .L_0)
	.align		4
.L_0:
        /*0004*/ 	.word	index@(_Z4gemmPKfS0_Pfiii)
        /*0008*/ 	.word	0x00000020


	//----- nvinfo : EIATTR_FRAME_SIZE
	.align		4
.L_1:
        /*000c*/ 	.byte	0x04, 0x11
        /*000e*/ 	.short	(.L_3 - .L_2)
	.align		4
.L_2:
        /*0010*/ 	.word	index@(_Z4gemmPKfS0_Pfiii)
        /*0014*/ 	.word	0x00000000


	//----- nvinfo : EIATTR_MIN_STACK_SIZE
	.align		4
.L_3:
        /*0018*/ 	.byte	0x04, 0x12
        /*001a*/ 	.short	(.L_5 - .L_4)
	.align		4
.L_4:
        /*001c*/ 	.word	index@(_Z4gemmPKfS0_Pfiii)
        /*0020*/ 	.word	0x00000000
.L_5:


//--------------------- .nv.compat                --------------------------
	.section	.nv.compat,"",@"SHT_CUDA_COMPAT_INFO"
	.align	4
        /*0000*/ 	.byte	0x02, 0x09, 0x00, 0x00, 0x02, 0x02, 0x01, 0x00, 0x02, 0x05, 0x05, 0x00, 0x03, 0x07, 0x01, 0x01
        /*0010*/ 	.byte	0x02, 0x03, 0x00, 0x00, 0x02, 0x06, 0x01, 0x00, 0x04, 0x0b, 0x08, 0x00, 0x09, 0x00, 0x00, 0x00
        /*0020*/ 	.byte	0x00, 0x00, 0x00, 0x00


//--------------------- .nv.info._Z4gemmPKfS0_Pfiii --------------------------
	.section	.nv.info._Z4gemmPKfS0_Pfiii,"",@"SHT_CUDA_INFO"
	.sectionflags	@""
	.align	4


	//----- nvinfo : EIATTR_CUDA_API_VERSION
	.align		4
        /*0000*/ 	.byte	0x04, 0x37
        /*0002*/ 	.short	(.L_7 - .L_6)
.L_6:
        /*0004*/ 	.word	0x00000082


	//----- nvinfo : EIATTR_KPARAM_INFO
	.align		4
.L_7:
        /*0008*/ 	.byte	0x04, 0x17
        /*000a*/ 	.short	(.L_9 - .L_8)
.L_8:
        /*000c*/ 	.word	0x00000000
        /*0010*/ 	.short	0x0005
        /*0012*/ 	.short	0x0020
        /*0014*/ 	.byte	0x00, 0xf0, 0x11, 0x00


	//----- nvinfo : EIATTR_KPARAM_INFO
	.align		4
.L_9:
        /*0018*/ 	.byte	0x04, 0x17
        /*001a*/ 	.short	(.L_11 - .L_10)
.L_10:
        /*001c*/ 	.word	0x00000000
        /*0020*/ 	.short	0x0004
        /*0022*/ 	.short	0x001c
        /*0024*/ 	.byte	0x00, 0xf0, 0x11, 0x00


	//----- nvinfo : EIATTR_KPARAM_INFO
	.align		4
.L_11:
        /*0028*/ 	.byte	0x04, 0x17
        /*002a*/ 	.short	(.L_13 - .L_12)
.L_12:
        /*002c*/ 	.word	0x00000000
        /*0030*/ 	.short	0x0003
        /*0032*/ 	.short	0x0018
        /*0034*/ 	.byte	0x00, 0xf0, 0x11, 0x00


	//----- nvinfo : EIATTR_KPARAM_INFO
	.align		4
.L_13:
        /*0038*/ 	.byte	0x04, 0x17
        /*003a*/ 	.short	(.L_15 - .L_14)
.L_14:
        /*003c*/ 	.word	0x00000000
        /*0040*/ 	.short	0x0002
        /*0042*/ 	.short	0x0010
        /*0044*/ 	.byte	0x00, 0xf5, 0x21, 0x00


	//----- nvinfo : EIATTR_KPARAM_INFO
	.align		4
.L_15:
        /*0048*/ 	.byte	0x04, 0x17
        /*004a*/ 	.short	(.L_17 - .L_16)
.L_16:
        /*004c*/ 	.word	0x00000000
        /*0050*/ 	.short	0x0001
        /*0052*/ 	.short	0x0008
        /*0054*/ 	.byte	0x00, 0xf5, 0x21, 0x00


	//----- nvinfo : EIATTR_KPARAM_INFO
	.align		4
.L_17:
        /*0058*/ 	.byte	0x04, 0x17
        /*005a*/ 	.short	(.L_19 - .L_18)
.L_18:
        /*005c*/ 	.word	0x00000000
        /*0060*/ 	.short	0x0000
        /*0062*/ 	.short	0x0000
        /*0064*/ 	.byte	0x00, 0xf5, 0x21, 0x00


	//----- nvinfo : EIATTR_SPARSE_MMA_MASK
	.align		4
.L_19:
        /*0068*/ 	.byte	0x03, 0x50
        /*006a*/ 	.short	0x0000


	//----- nvinfo : EIATTR_MAXREG_COUNT
	.align		4
        /*006c*/ 	.byte	0x03, 0x1b
        /*006e*/ 	.short	0x00ff


	//----- nvinfo : EIATTR_NUM_BARRIERS
	.align		4
        /*0070*/ 	.byte	0x02, 0x4c
        /*0072*/ 	.byte	0x01
	.zero		1


	//----- nvinfo : EIATTR_MERCURY_ISA_VERSION
	.align		4
        /*0074*/ 	.byte	0x03, 0x5f
        /*0076*/ 	.short	0x0101


	//----- nvinfo : EIATTR_VRC_CTA_INIT_COUNT
	.align		4
        /*0078*/ 	.byte	0x02, 0x4a
	.zero		1
	.zero		1


	//----- nvinfo : EIATTR_EXIT_INSTR_OFFSETS
	.align		4
        /*007c*/ 	.byte	0x04, 0x1c
        /*007e*/ 	.short	(.L_21 - .L_20)


	//   ....[0]....
.L_20:
        /*0080*/ 	.word	0x00001930


	//----- nvinfo : EIATTR_CBANK_PARAM_SIZE
	.align		4
.L_21:
        /*0084*/ 	.byte	0x03, 0x19
        /*0086*/ 	.short	0x0024


	//----- nvinfo : EIATTR_PARAM_CBANK
	.align		4
        /*0088*/ 	.byte	0x04, 0x0a
        /*008a*/ 	.short	(.L_23 - .L_22)
	.align		4
.L_22:
        /*008c*/ 	.word	index@(.nv.constant0._Z4gemmPKfS0_Pfiii)
        /*0090*/ 	.short	0x0380
        /*0092*/ 	.short	0x0024


	//----- nvinfo : EIATTR_SW_WAR
	.align		4
.L_23:
        /*0094*/ 	.byte	0x04, 0x36
        /*0096*/ 	.short	(.L_25 - .L_24)
.L_24:
        /*0098*/ 	.word	0x00000008
.L_25:


//--------------------- .nv.callgraph             --------------------------
	.section	.nv.callgraph,"",@"SHT_CUDA_CALLGRAPH"
	.align	4
	.sectionentsize	8
	.align		4
        /*0000*/ 	.word	0x00000000
	.align		4
        /*0004*/ 	.word	0xffffffff
	.align		4
        /*0008*/ 	.word	0x00000000
	.align		4
        /*000c*/ 	.word	0xfffffffe
	.align		4
        /*0010*/ 	.word	0x00000000
	.align		4
        /*0014*/ 	.word	0xfffffffd
	.align		4
        /*0018*/ 	.word	0x00000000
	.align		4
        /*001c*/ 	.word	0xfffffffc


//--------------------- .text._Z4gemmPKfS0_Pfiii  --------------------------
	.section	.text._Z4gemmPKfS0_Pfiii,"ax",@progbits
	.align	128
        .global         _Z4gemmPKfS0_Pfiii
        .type           _Z4gemmPKfS0_Pfiii,@function
        .size           _Z4gemmPKfS0_Pfiii,(.L_x_5 - _Z4gemmPKfS0_Pfiii)
        .other          _Z4gemmPKfS0_Pfiii,@"STO_CUDA_ENTRY STV_DEFAULT"
_Z4gemmPKfS0_Pfiii:
.text._Z4gemmPKfS0_Pfiii:
[----:B------:R-:W-:Y:S01]  /*0000*/  LDC R1, c[0x0][0x37c] ;  /* 0x0000df00ff017b82 */ /* 0x000fe20000000800 */
[----:B------:R-:W0:Y:S01]  /*0010*/  S2R R0, SR_TID.Y ;  /* 0x0000000000007919 */ /* 0x000e220000002200 */
[----:B------:R-:W1:Y:S06]  /*0020*/  LDCU UR7, c[0x0][0x39c] ;  /* 0x00007380ff0777ac */ /* 0x000e6c0008000800 */
[----:B------:R-:W0:Y:S01]  /*0030*/  LDC R3, c[0x0][0x364] ;  /* 0x0000d900ff037b82 */ /* 0x000e220000000800 */
[----:B------:R-:W-:Y:S01]  /*0040*/  HFMA2 R29, -RZ, RZ, 0, 0 ;  /* 0x00000000ff1d7431 */ /* 0x000fe200000001ff */
[----:B------:R-:W2:Y:S01]  /*0050*/  S2R R2, SR_TID.X ;  /* 0x0000000000027919 */ /* 0x000ea20000002100 */
[----:B------:R-:W3:Y:S05]  /*0060*/  LDCU.64 UR10, c[0x0][0x358] ;  /* 0x00006b00ff0a77ac */ /* 0x000eea0008000a00 */
[----:B------:R-:W0:Y:S08]  /*0070*/  S2UR UR4, SR_CTAID.Y ;  /* 0x00000000000479c3 */ /* 0x000e300000002600 */
[----:B------:R-:W2:Y:S01]  /*0080*/  S2UR UR5, SR_CTAID.X ;  /* 0x00000000000579c3 */ /* 0x000ea20000002500 */
[----:B-1----:R-:W-:-:S07]  /*0090*/  UISETP.GE.AND UP0, UPT, UR7, 0x1, UPT ;  /* 0x000000010700788c */ /* 0x002fce000bf06270 */
[----:B------:R-:W2:Y:S01]  /*00a0*/  LDC R19, c[0x0][0x360] ;  /* 0x0000d800ff137b82 */ /* 0x000ea20000000800 */
[----:B0-----:R-:W-:Y:S02]  /*00b0*/  IMAD R16, R3, UR4, R0 ;  /* 0x0000000403107c24 */ /* 0x001fe4000f8e0200 */
[----:B--2---:R-:W-:Y:S01]  /*00c0*/  IMAD R19, R19, UR5, R2 ;  /* 0x0000000513137c24 */ /* 0x004fe2000f8e0202 */
[----:B---3--:R-:W-:Y:S06]  /*00d0*/  BRA.U !UP0, `(.L_x_0) ;  /* 0x0000001908007547 */ /* 0x008fec000b800000 */
[----:B------:R-:W0:Y:S01]  /*00e0*/  S2UR UR8, SR_CgaCtaId ;  /* 0x00000000000879c3 */ /* 0x000e220000008800 */
[----:B------:R-:W-:Y:S02]  /*00f0*/  UISETP.GE.U32.AND UP0, UPT, UR7, 0x31, UPT ;  /* 0x000000310700788c */ /* 0x000fe4000bf06070 */
[----:B------:R-:W-:Y:S01]  /*0100*/  IMAD R3, R16, UR7, R2 ;  /* 0x0000000710037c24 */ /* 0x000fe2000f8e0202 */
[----:B------:R-:W-:Y:S01]  /*0110*/  UMOV UR5, 0x400 ;  /* 0x0000040000057882 */ /* 0x000fe20000000000 */
[----:B------:R-:W-:Y:S01]  /*0120*/  UIADD3 UR9, UPT, UPT, UR7, -0x1, URZ ;  /* 0xffffffff07097890 */ /* 0x000fe2000fffe0ff */
[----:B------:R-:W-:-:S03]  /*0130*/  MOV R29, RZ ;  /* 0x000000ff001d7202 */ /* 0x000fc60000000f00 */
[----:B------:R-:W-:Y:S02]  /*0140*/  ULEA.HI UR6, UR9, 0x1, URZ, 0x1c ;  /* 0x0000000109067891 */ /* 0x000fe4000f8fe0ff */
[----:B0-----:R-:W-:-:S06]  /*0150*/  ULEA UR4, UR8, UR5, 0x18 ;  /* 0x0000000508047291 */ /* 0x001fcc000f8ec0ff */
[----:B------:R-:W-:Y:S01]  /*0160*/  LEA R17, R0, UR4, 0x6 ;  /* 0x0000000400117c11 */ /* 0x000fe2000f8e30ff */
[----:B------:R-:W-:Y:S01]  /*0170*/  UMOV UR4, URZ ;  /* 0x000000ff00047c82 */ /* 0x000fe20008000000 */
[----:B------:R-:W-:Y:S05]  /*0180*/  BRA.U !UP0, `(.L_x_1) ;  /* 0x0000000d08447547 */ /* 0x000fea000b800000 */
[----:B------:R-:W0:Y:S01]  /*0190*/  LDC R12, c[0x0][0x3a0] ;  /* 0x0000e800ff0c7b82 */ /* 0x000e220000000800 */
[----:B------:R-:W-:Y:S01]  /*01a0*/  UIADD3 UR7, UPT, UPT, UR5, 0x400, URZ ;  /* 0x0000040005077890 */ /* 0x000fe2000fffe0ff */
[C---:B------:R-:W-:Y:S01]  /*01b0*/  IADD3 R27, PT, PT, R0.reuse, 0x10, RZ ;  /* 0x00000010001b7810 */ /* 0x040fe20007ffe0ff */
[----:B------:R-:W-:Y:S01]  /*01c0*/  ULOP3.LUT UR4, UR6, 0x1ffffffc, URZ, 0xc0, !UPT ;  /* 0x1ffffffc06047892 */ /* 0x000fe2000f8ec0ff */
[C---:B------:R-:W-:Y:S01]  /*01d0*/  IADD3 R25, PT, PT, R0.reuse, 0x20, RZ ;  /* 0x0000002000197810 */ /* 0x040fe20007ffe0ff */
[----:B------:R-:W-:Y:S01]  /*01e0*/  ULEA UR7, UR8, UR7, 0x18 ;  /* 0x0000000708077291 */ /* 0x000fe2000f8ec0ff */
[----:B------:R-:W-:Y:S01]  /*01f0*/  IADD3 R23, PT, PT, R0, 0x30, RZ ;  /* 0x0000003000177810 */ /* 0x000fe20007ffe0ff */
[----:B------:R-:W-:Y:S01]  /*0200*/  UIADD3 UR4, UPT, UPT, -UR4, URZ, URZ ;  /* 0x000000ff04047290 */ /* 0x000fe2000fffe1ff */
[----:B------:R-:W-:Y:S02]  /*0210*/  MOV R29, RZ ;  /* 0x000000ff001d7202 */ /* 0x000fe40000000f00 */
[----:B------:R-:W-:-:S02]  /*0220*/  MOV R18, R3 ;  /* 0x0000000300127202 */ /* 0x000fc40000000f00 */
[C---:B------:R-:W-:Y:S01]  /*0230*/  LEA R15, R2.reuse, UR7, 0x2 ;  /* 0x00000007020f7c11 */ /* 0x040fe2000f8e10ff */
[----:B------:R-:W-:Y:S01]  /*0240*/  UMOV UR7, 0x20 ;  /* 0x0000002000077882 */ /* 0x000fe20000000000 */
[----:B------:R-:W-:Y:S02]  /*0250*/  LEA R14, R2, R17, 0x2 ;  /* 0x00000011020e7211 */ /* 0x000fe400078e10ff */
[C---:B------:R-:W-:Y:S01]  /*0260*/  LEA R13, R0.reuse, R15, 0x6 ;  /* 0x0000000f000d7211 */ /* 0x040fe200078e30ff */
[-CC-:B0-----:R-:W-:Y:S02]  /*0270*/  IMAD R27, R27, R12.reuse, R19.reuse ;  /* 0x0000000c1b1b7224 */ /* 0x181fe400078e0213 */
[-CC-:B------:R-:W-:Y:S02]  /*0280*/  IMAD R25, R25, R12.reuse, R19.reuse ;  /* 0x0000000c19197224 */ /* 0x180fe400078e0213 */
[-CC-:B------:R-:W-:Y:S02]  /*0290*/  IMAD R23, R23, R12.reuse, R19.reuse ;  /* 0x0000000c17177224 */ /* 0x180fe400078e0213 */
[----:B------:R-:W-:-:S07]  /*02a0*/  IMAD R21, R0, R12, R19 ;  /* 0x0000000c00157224 */ /* 0x000fce00078e0213 */
.L_x_2:
[----:B------:R-:W0:Y:S08]  /*02b0*/  LDC.64 R10, c[0x0][0x380] ;  /* 0x0000e000ff0a7b82 */ /* 0x000e300000000a00 */
[----:B------:R-:W1:Y:S01]  /*02c0*/  LDC.64 R8, c[0x0][0x388] ;  /* 0x0000e200ff087b82 */ /* 0x000e620000000a00 */
[----:B0-----:R-:W-:-:S05]  /*02d0*/  IMAD.WIDE.U32 R6, R18, 0x4, R10 ;  /* 0x0000000412067825 */ /* 0x001fca00078e000a */
[----:B------:R-:W2:Y:S01]  /*02e0*/  LDG.E R20, desc[UR10][R6.64] ;  /* 0x0000000a06147981 */ /* 0x000ea2000c1e1900 */
[----:B-1----:R-:W-:-:S05]  /*02f0*/  IMAD.WIDE.U32 R4, R21, 0x4, R8 ;  /* 0x0000000415047825 */ /* 0x002fca00078e0008 */
[----:B------:R-:W3:Y:S04]  /*0300*/  LDG.E R22, desc[UR10][R4.64] ;  /* 0x0000000a04167981 */ /* 0x000ee8000c1e1900 */
[----:B--2---:R-:W-:Y:S04]  /*0310*/  STS [R14], R20 ;  /* 0x000000140e007388 */ /* 0x004fe80000000800 */
[----:B---3--:R-:W-:Y:S01]  /*0320*/  STS [R13], R22 ;  /* 0x000000160d007388 */ /* 0x008fe20000000800 */
[----:B------:R-:W-:Y:S06]  /*0330*/  BAR.SYNC.DEFER_BLOCKING 0x0 ;  /* 0x0000000000007b1d */ /* 0x000fec0000010000 */
[----:B------:R-:W-:Y:S04]  /*0340*/  LDS R24, [R15] ;  /* 0x000000000f187984 */ /* 0x000fe80000000800 */
[----:B------:R-:W0:Y:S04]  /*0350*/  LDS.128 R4, [R17] ;  /* 0x0000000011047984 */ /* 0x000e280000000c00 */
[----:B------:R-:W1:Y:S04]  /*0360*/  LDS R26, [R15+0x40] ;  /* 0x000040000f1a7984 */ /* 0x000e680000000800 */
[----:B------:R-:W2:Y:S04]  /*0370*/  LDS R28, [R15+0x80] ;  /* 0x000080000f1c7984 */ /* 0x000ea80000000800 */
[----:B------:R-:W-:Y:S04]  /*0380*/  LDS R20, [R15+0x100] ;  /* 0x000100000f147984 */ /* 0x000fe80000000800 */
[----:B------:R-:W-:Y:S01]  /*0390*/  LDS R22, [R15+0x140] ;  /* 0x000140000f167984 */ /* 0x000fe20000000800 */
[----:B0-----:R-:W-:-:S03]  /*03a0*/  FFMA R24, R4, R24, R29 ;  /* 0x0000001804187223 */ /* 0x001fc6000000001d */
[----:B------:R-:W0:Y:S01]  /*03b0*/  LDS R4, [R15+0xc0] ;  /* 0x0000c0000f047984 */ /* 0x000e220000000800 */
[----:B-1----:R-:W-:-:S04]  /*03c0*/  FFMA R29, R26, R5, R24 ;  /* 0x000000051a1d7223 */ /* 0x002fc80000000018 */
[----:B--2---:R-:W-:-:S04]  /*03d0*/  FFMA R6, R28, R6, R29 ;  /* 0x000000061c067223 */ /* 0x004fc8000000001d */
[----:B0-----:R-:W-:Y:S02]  /*03e0*/  FFMA R29, R4, R7, R6 ;  /* 0x00000007041d7223 */ /* 0x001fe40000000006 */
[----:B------:R-:W0:Y:S02]  /*03f0*/  LDS.128 R4, [R17+0x10] ;  /* 0x0000100011047984 */ /* 0x000e240000000c00 */
[----:B0-----:R-:W-:Y:S02]  /*0400*/  FFMA R4, R4, R20, R29 ;  /* 0x0000001404047223 */ /* 0x001fe4000000001d */
[----:B------:R-:W0:Y:S04]  /*0410*/  LDS R20, [R15+0x180] ;  /* 0x000180000f147984 */ /* 0x000e280000000800 */
[----:B------:R-:W1:Y:S01]  /*0420*/  LDS R29, [R15+0x1c0] ;  /* 0x0001c0000f1d7984 */ /* 0x000e620000000800 */
[----:B------:R-:W-:-:S03]  /*0430*/  FFMA R5, R22, R5, R4 ;  /* 0x0000000516057223 */ /* 0x000fc60000000004 */
[----:B------:R-:W-:Y:S01]  /*0440*/  LDS R22, [R15+0x240] ;  /* 0x000240000f167984 */ /* 0x000fe20000000800 */
[----:B0-----:R-:W-:-:S03]  /*0450*/  FFMA R6, R20, R6, R5 ;  /* 0x0000000614067223 */ /* 0x001fc60000000005 */
[----:B------:R-:W-:Y:S01]  /*0460*/  LDS R20, [R15+0x200] ;  /* 0x000200000f147984 */ /* 0x000fe20000000800 */
[----:B-1----:R-:W-:-:S03]  /*0470*/  FFMA R29, R29, R7, R6 ;  /* 0x000000071d1d7223 */ /* 0x002fc60000000006 */
        /* <DEDUP_REMOVED lines=11> */
[----:B------:R-:W0:Y:S02]  /*0530*/  LDS R20, [R15+0x380] ;  /* 0x000380000f147984 */ /* 0x000e240000000800 */
[----:B------:R-:W-:Y:S01]  /*0540*/  FFMA R5, R22, R5, R4 ;  /* 0x0000000516057223 */ /* 0x000fe20000000004 */
[----:B------:R-:W-:-:S03]  /*0550*/  IADD3 R29, PT, PT, R18, 0x10, RZ ;  /* 0x00000010121d7810 */ /* 0x000fc60007ffe0ff */
[----:B0-----:R-:W-:Y:S02]  /*0560*/  FFMA R6, R20, R6, R5 ;  /* 0x0000000614067223 */ /* 0x001fe40000000005 */
[----:B------:R-:W0:Y:S01]  /*0570*/  LDS R20, [R15+0x3c0] ;  /* 0x0003c0000f147984 */ /* 0x000e220000000800 */
[----:B------:R-:W-:Y:S01]  /*0580*/  IMAD.WIDE.U32 R4, R29, 0x4, R10 ;  /* 0x000000041d047825 */ /* 0x000fe200078e000a */
[----:B------:R-:W-:Y:S03]  /*0590*/  BAR.SYNC.DEFER_BLOCKING 0x0 ;  /* 0x0000000000007b1d */ /* 0x000fe60000010000 */
[----:B------:R-:W-:-:S03]  /*05a0*/  IMAD.WIDE.U32 R28, R27, 0x4, R8 ;  /* 0x000000041b1c7825 */ /* 0x000fc600078e0008 */
[----:B------:R-:W2:Y:S04]  /*05b0*/  LDG.E R22, desc[UR10][R4.64] ;  /* 0x0000000a04167981 */ /* 0x000ea8000c1e1900 */
[----:B------:R-:W3:Y:S01]  /*05c0*/  LDG.E R28, desc[UR10][R28.64] ;  /* 0x0000000a1c1c7981 */ /* 0x000ee2000c1e1900 */
[----:B0-----:R-:W-:-:S03]  /*05d0*/  FFMA R20, R20, R7, R6 ;  /* 0x0000000714147223 */ /* 0x001fc60000000006 */
[----:B--2---:R-:W-:Y:S04]  /*05e0*/  STS [R14], R22 ;  /* 0x000000160e007388 */ /* 0x004fe80000000800 */
[----:B---3--:R-:W-:Y:S01]  /*05f0*/  STS [R13], R28 ;  /* 0x0000001c0d007388 */ /* 0x008fe20000000800 */
[----:B------:R-:W-:Y:S06]  /*0600*/  BAR.SYNC.DEFER_BLOCKING 0x0 ;  /* 0x0000000000007b1d */ /* 0x000fec0000010000 */
[----:B------:R-:W-:Y:S04]  /*0610*/  LDS R24, [R15] ;  /* 0x000000000f187984 */ /* 0x000fe80000000800 */
[----:B------:R-:W0:Y:S04]  /*0620*/  LDS.128 R4, [R17] ;  /* 0x0000000011047984 */ /* 0x000e280000000c00 */
[----:B------:R-:W1:Y:S04]  /*0630*/  LDS R26, [R15+0x40] ;  /* 0x000040000f1a7984 */ /* 0x000e680000000800 */
[----:B------:R-:W-:Y:S01]  /*0640*/  LDS R22, [R15+0x140] ;  /* 0x000140000f167984 */ /* 0x000fe20000000800 */
[----:B0-----:R-:W-:-:S03]  /*0650*/  FFMA R20, R4, R24, R20 ;  /* 0x0000001804147223 */ /* 0x001fc60000000014 */
[----:B------:R-:W0:Y:S04]  /*0660*/  LDS R24, [R15+0x80] ;  /* 0x000080000f187984 */ /* 0x000e280000000800 */
[----:B------:R-:W2:Y:S01]  /*0670*/  LDS R4, [R15+0xc0] ;  /* 0x0000c0000f047984 */ /* 0x000ea20000000800 */
[----:B-1----:R-:W-:-:S03]  /*0680*/  FFMA R5, R26, R5, R20 ;  /* 0x000000051a057223 */ /* 0x002fc60000000014 */
[----:B------:R-:W-:Y:S01]  /*0690*/  LDS R20, [R15+0x100] ;  /* 0x000100000f147984 */ /* 0x000fe20000000800 */
[----:B0-----:R-:W-:-:S04]  /*06a0*/  FFMA R6, R24, R6, R5 ;  /* 0x0000000618067223 */ /* 0x001fc80000000005 */
[----:B--2---:R-:W-:Y:S02]  /*06b0*/  FFMA R29, R4, R7, R6 ;  /* 0x00000007041d7223 */ /* 0x004fe40000000006 */
        /* <DEDUP_REMOVED lines=63> */
[----:B------:R-:W0:Y:S01]  /*0ab0*/  LDS.128 R4, [R17+0x30] ;  /* 0x0000300011047984 */ /* 0x000e220000000c00 */
[----:B------:R-:W-:-:S04]  /*0ac0*/  IMAD.WIDE.U32 R8, R23, 0x4, R8 ;  /* 0x0000000417087825 */ /* 0x000fc800078e0008 */
[----:B0-----:R-:W-:-:S04]  /*0ad0*/  FFMA R4, R4, R22, R29 ;  /* 0x0000001604047223 */ /* 0x001fc8000000001d */
[----:B------:R-:W-:Y:S02]  /*0ae0*/  FFMA R20, R20, R5, R4 ;  /* 0x0000000514147223 */ /* 0x000fe40000000004 */
[----:B------:R-:W0:Y:S04]  /*0af0*/  LDS R5, [R15+0x380] ;  /* 0x000380000f057984 */ /* 0x000e280000000800 */
[----:B------:R-:W1:Y:S01]  /*0b00*/  LDS R4, [R15+0x3c0] ;  /* 0x0003c0000f047984 */ /* 0x000e620000000800 */
[----:B------:R-:W-:Y:S01]  /*0b10*/  BAR.SYNC.DEFER_BLOCKING 0x0 ;  /* 0x0000000000007b1d */ /* 0x000fe20000010000 */
[----:B------:R-:W-:-:S05]  /*0b20*/  IADD3 R29, PT, PT, R18, 0x30, RZ ;  /* 0x00000030121d7810 */ /* 0x000fca0007ffe0ff */
[----:B------:R-:W-:-:S06]  /*0b30*/  IMAD.WIDE.U32 R28, R29, 0x4, R10 ;  /* 0x000000041d1c7825 */ /* 0x000fcc00078e000a */
[----:B------:R-:W2:Y:S04]  /*0b40*/  LDG.E R29, desc[UR10][R28.64] ;  /* 0x0000000a1c1d7981 */ /* 0x000ea8000c1e1900 */
[----:B------:R-:W3:Y:S01]  /*0b50*/  LDG.E R24, desc[UR10][R8.64] ;  /* 0x0000000a08187981 */ /* 0x000ee2000c1e1900 */
[----:B0-----:R-:W-:-:S04]  /*0b60*/  FFMA R5, R5, R6, R20 ;  /* 0x0000000605057223 */ /* 0x001fc80000000014 */
[----:B-1----:R-:W-:Y:S01]  /*0b70*/  FFMA R5, R4, R7, R5 ;  /* 0x0000000704057223 */ /* 0x002fe20000000005 */
[----:B------:R-:W-:-:S04]  /*0b80*/  UIADD3 UR4, UPT, UPT, UR4, 0x4, URZ ;  /* 0x0000000404047890 */ /* 0x000fc8000fffe0ff */
[----:B------:R-:W-:Y:S01]  /*0b90*/  UISETP.NE.AND UP0, UPT, UR4, URZ, UPT ;  /* 0x000000ff0400728c */ /* 0x000fe2000bf05270 */
[----:B------:R-:W-:Y:S02]  /*0ba0*/  IADD3 R18, PT, PT, R18, 0x40, RZ ;  /* 0x0000004012127810 */ /* 0x000fe40007ffe0ff */
[C---:B------:R-:W-:Y:S02]  /*0bb0*/  LEA R27, R12.reuse, R27, 0x6 ;  /* 0x0000001b0c1b7211 */ /* 0x040fe400078e30ff */
[C---:B------:R-:W-:Y:S02]  /*0bc0*/  LEA R25, R12.reuse, R25, 0x6 ;  /* 0x000000190c197211 */ /* 0x040fe400078e30ff */
[C---:B------:R-:W-:Y:S02]  /*0bd0*/  LEA R23, R12.reuse, R23, 0x6 ;  /* 0x000000170c177211 */ /* 0x040fe400078e30ff */
[----:B------:R-:W-:Y:S01]  /*0be0*/  LEA R21, R12, R21, 0x6 ;  /* 0x000000150c157211 */ /* 0x000fe200078e30ff */
[----:B------:R-:W-:Y:S01]  /*0bf0*/  UIADD3 UR7, UPT, UPT, UR7, 0x40, URZ ;  /* 0x0000004007077890 */ /* 0x000fe2000fffe0ff */
        /* <DEDUP_REMOVED lines=11> */
[----:B-1----:R-:W-:-:S03]  /*0cb0*/  FFMA R9, R22, R9, R5 ;  /* 0x0000000916097223 */ /* 0x002fc60000000005 */
[----:B------:R-:W1:Y:S04]  /*0cc0*/  LDS.128 R4, [R17+0x10] ;  /* 0x0000100011047984 */ /* 0x000e680000000c00 */
[----:B------:R-:W3:Y:S01]  /*0cd0*/  LDS R22, [R15+0x140] ;  /* 0x000140000f167984 */ /* 0x000ee20000000800 */
[----:B--2---:R-:W-:-:S03]  /*0ce0*/  FFMA R9, R20, R10, R9 ;  /* 0x0000000a14097223 */ /* 0x004fc60000000009 */
[----:B------:R-:W-:Y:S01]  /*0cf0*/  LDS R20, [R15+0x240] ;  /* 0x000240000f147984 */ /* 0x000fe20000000800 */
[----:B0-----:R-:W-:-:S04]  /*0d00*/  FFMA R9, R8, R11, R9 ;  /* 0x0000000b08097223 */ /* 0x001fc80000000009 */
[----:B-1----:R-:W-:Y:S02]  /*0d10*/  FFMA R9, R4, R24, R9 ;  /* 0x0000001804097223 */ /* 0x002fe40000000009 */
[----:B------:R-:W0:Y:S02]  /*0d20*/  LDS R4, [R15+0x1c0] ;  /* 0x0001c0000f047984 */ /* 0x000e240000000800 */
[----:B---3--:R-:W-:Y:S02]  /*0d30*/  FFMA R22, R22, R5, R9 ;  /* 0x0000000516167223 */ /* 0x008fe40000000009 */
[----:B------:R-:W-:Y:S04]  /*0d40*/  LDS R24, [R15+0x200] ;  /* 0x000200000f187984 */ /* 0x000fe80000000800 */
[----:B------:R-:W1:Y:S01]  /*0d50*/  LDS.128 R8, [R17+0x20] ;  /* 0x0000200011087984 */ /* 0x000e620000000c00 */
[----:B------:R-:W-:-:S03]  /*0d60*/  FFMA R5, R29, R6, R22 ;  /* 0x000000061d057223 */ /* 0x000fc60000000016 */
[----:B------:R-:W2:Y:S04]  /*0d70*/  LDS R29, [R15+0x280] ;  /* 0x000280000f1d7984 */ /* 0x000ea80000000800 */
[----:B------:R-:W-:Y:S01]  /*0d80*/  LDS R22, [R15+0x380] ;  /* 0x000380000f167984 */ /* 0x000fe20000000800 */
[----:B0-----:R-:W-:-:S04]  /*0d90*/  FFMA R5, R4, R7, R5 ;  /* 0x0000000704057223 */ /* 0x001fc80000000005 */
[----:B-1----:R-:W-:Y:S02]  /*0da0*/  FFMA R5, R8, R24, R5 ;  /* 0x0000001808057223 */ /* 0x002fe40000000005 */
[----:B------:R-:W0:Y:S02]  /*0db0*/  LDS R8, [R15+0x2c0] ;  /* 0x0002c0000f087984 */ /* 0x000e240000000800 */
[----:B------:R-:W-:Y:S02]  /*0dc0*/  FFMA R20, R20, R9, R5 ;  /* 0x0000000914147223 */ /* 0x000fe40000000005 */
[----:B------:R-:W-:Y:S04]  /*0dd0*/  LDS R9, [R15+0x300] ;  /* 0x000300000f097984 */ /* 0x000fe80000000800 */
[----:B------:R-:W1:Y:S01]  /*0de0*/  LDS.128 R4, [R17+0x30] ;  /* 0x0000300011047984 */ /* 0x000e620000000c00 */
[----:B--2---:R-:W-:-:S03]  /*0df0*/  FFMA R29, R29, R10, R20 ;  /* 0x0000000a1d1d7223 */ /* 0x004fc60000000014 */
[----:B------:R-:W2:Y:S04]  /*0e00*/  LDS R20, [R15+0x340] ;  /* 0x000340000f147984 */ /* 0x000ea80000000800 */
[----:B------:R-:W3:Y:S01]  /*0e10*/  LDS R10, [R15+0x3c0] ;  /* 0x0003c0000f0a7984 */ /* 0x000ee20000000800 */
[----:B0-----:R-:W-:-:S04]  /*0e20*/  FFMA R11, R8, R11, R29 ;  /* 0x0000000b080b7223 */ /* 0x001fc8000000001d */
[----:B-1----:R-:W-:-:S04]  /*0e30*/  FFMA R4, R4, R9, R11 ;  /* 0x0000000904047223 */ /* 0x002fc8000000000b */
[----:B--2---:R-:W-:-:S04]  /*0e40*/  FFMA R5, R20, R5, R4 ;  /* 0x0000000514057223 */ /* 0x004fc80000000004 */
[----:B------:R-:W-:-:S04]  /*0e50*/  FFMA R5, R22, R6, R5 ;  /* 0x0000000616057223 */ /* 0x000fc80000000005 */
[----:B---3--:R-:W-:Y:S01]  /*0e60*/  FFMA R29, R10, R7, R5 ;  /* 0x000000070a1d7223 */ /* 0x008fe20000000005 */
[----:B------:R-:W-:Y:S06]  /*0e70*/  BAR.SYNC.DEFER_BLOCKING 0x0 ;  /* 0x0000000000007b1d */ /* 0x000fec0000010000 */
[----:B------:R-:W-:Y:S05]  /*0e80*/  BRA.U UP0, `(.L_x_2) ;  /* 0xfffffff500087547 */ /* 0x000fea000b83ffff */
[----:B------:R-:W-:-:S12]  /*0e90*/  UIADD3 UR4, UPT, UPT, UR7, -0x20, URZ ;  /* 0xffffffe007047890 */ /* 0x000fd8000fffe0ff */
.L_x_1:
[----:B------:R-:W-:-:S09]  /*0ea0*/  ULOP3.LUT UP0, UR6, UR6, 0x3, URZ, 0xc0, !UPT ;  /* 0x0000000306067892 */ /* 0x000fd2000f80c0ff */
[----:B------:R-:W-:Y:S05]  /*0eb0*/  BRA.U !UP0, `(.L_x_0) ;  /* 0x0000000908887547 */ /* 0x000fea000b800000 */
[----:B------:R-:W-:Y:S02]  /*0ec0*/  UISETP.NE.AND UP1, UPT, UR6, 0x1, UPT ;  /* 0x000000010600788c */ /* 0x000fe4000bf25270 */
[----:B------:R-:W-:-:S07]  /*0ed0*/  ULOP3.LUT UP0, URZ, UR9, 0x10, URZ, 0xc0, !UPT ;  /* 0x0000001009ff7892 */ /* 0x000fce000f80c0ff */
[----:B------:R-:W-:Y:S05]  /*0ee0*/  BRA.U !UP1, `(.L_x_3) ;  /* 0x00000005099c7547 */ /* 0x000fea000b800000 */
[----:B------:R-:W0:Y:S01]  /*0ef0*/  LDC.64 R14, c[0x0][0x380] ;  /* 0x0000e000ff0e7b82 */ /* 0x000e220000000a00 */
[----:B------:R-:W1:Y:S01]  /*0f00*/  LDCU UR7, c[0x0][0x3a0] ;  /* 0x00007400ff0777ac */ /* 0x000e620008000800 */
[----:B------:R-:W-:Y:S02]  /*0f10*/  IADD3 R22, PT, PT, R0, UR4, RZ ;  /* 0x0000000400167c10 */ /* 0x000fe4000fffe0ff */
[----:B------:R-:W-:-:S04]  /*0f20*/  IADD3 R23, PT, PT, R3, UR4, RZ ;  /* 0x0000000403177c10 */ /* 0x000fc8000fffe0ff */
[----:B------:R-:W2:Y:S01]  /*0f30*/  LDC.64 R12, c[0x0][0x388] ;  /* 0x0000e200ff0c7b82 */ /* 0x000ea20000000a00 */
[----:B-1----:R-:W-:Y:S02]  /*0f40*/  IMAD R7, R22, UR7, R19 ;  /* 0x0000000716077c24 */ /* 0x002fe4000f8e0213 */
[----:B0-----:R-:W-:-:S06]  /*0f50*/  IMAD.WIDE.U32 R4, R23, 0x4, R14 ;  /* 0x0000000417047825 */ /* 0x001fcc00078e000e */
[----:B------:R-:W3:Y:S01]  /*0f60*/  LDG.E R5, desc[UR10][R4.64] ;  /* 0x0000000a04057981 */ /* 0x000ee2000c1e1900 */
[----:B--2---:R-:W-:-:S05]  /*0f70*/  IMAD.WIDE.U32 R6, R7, 0x4, R12 ;  /* 0x0000000407067825 */ /* 0x004fca00078e000c */
[----:B------:R-:W2:Y:S01]  /*0f80*/  LDG.E R27, desc[UR10][R6.64] ;  /* 0x0000000a061b7981 */ /* 0x000ea2000c1e1900 */
[----:B------:R-:W-:-:S04]  /*0f90*/  UIADD3 UR6, UPT, UPT, UR5, 0x400, URZ ;  /* 0x0000040005067890 */ /* 0x000fc8000fffe0ff */
[----:B------:R-:W-:Y:S01]  /*0fa0*/  ULEA UR6, UR8, UR6, 0x18 ;  /* 0x0000000608067291 */ /* 0x000fe2000f8ec0ff */
[----:B------:R-:W-:-:S05]  /*0fb0*/  LEA R20, R2, R17, 0x2 ;  /* 0x0000001102147211 */ /* 0x000fca00078e10ff */
[----:B------:R-:W-:-:S04]  /*0fc0*/  LEA R21, R2, UR6, 0x2 ;  /* 0x0000000602157c11 */ /* 0x000fc8000f8e10ff */
[----:B------:R-:W-:Y:S02]  /*0fd0*/  LEA R18, R0, R21, 0x6 ;  /* 0x0000001500127211 */ /* 0x000fe400078e30ff */
[----:B------:R-:W-:Y:S01]  /*0fe0*/  IADD3 R22, PT, PT, R22, 0x10, RZ ;  /* 0x0000001016167810 */ /* 0x000fe20007ffe0ff */
[----:B---3--:R-:W-:Y:S04]  /*0ff0*/  STS [R20], R5 ;  /* 0x0000000514007388 */ /* 0x008fe80000000800 */
[----:B--2---:R-:W-:Y:S01]  /*1000*/  STS [R18], R27 ;  /* 0x0000001b12007388 */ /* 0x004fe20000000800 */
        /* <DEDUP_REMOVED lines=13> */
[----:B------:R-:W2:Y:S01]  /*10e0*/  LDS R25, [R21+0x180] ;  /* 0x0001800015197984 */ /* 0x000ea20000000800 */
[----:B0-----:R-:W-:-:S04]  /*10f0*/  FFMA R9, R8, R11, R9 ;  /* 0x0000000b08097223 */ /* 0x001fc80000000009 */
[----:B-1----:R-:W-:Y:S02]  /*1100*/  FFMA R9, R4, R28, R9 ;  /* 0x0000001c04097223 */ /* 0x002fe40000000009 */
[----:B------:R-:W0:Y:S02]  /*1110*/  LDS R4, [R21+0x1c0] ;  /* 0x0001c00015047984 */ /* 0x000e240000000800 */
[----:B---3--:R-:W-:Y:S02]  /*1120*/  FFMA R24, R24, R5, R9 ;  /* 0x0000000518187223 */ /* 0x008fe40000000009 */
[----:B------:R-:W1:Y:S02]  /*1130*/  LDS.128 R8, [R17+0x20] ;  /* 0x0000200011087984 */ /* 0x000e640000000c00 */
[----:B--2---:R-:W-:Y:S02]  /*1140*/  FFMA R25, R25, R6, R24 ;  /* 0x0000000619197223 */ /* 0x004fe40000000018 */
[----:B------:R-:W2:Y:S04]  /*1150*/  LDS R6, [R21+0x240] ;  /* 0x0002400015067984 */ /* 0x000ea80000000800 */
[----:B------:R-:W3:Y:S01]  /*1160*/  LDS R5, [R21+0x280] ;  /* 0x0002800015057984 */ /* 0x000ee20000000800 */
[----:B------:R-:W-:Y:S01]  /*1170*/  IADD3 R29, PT, PT, R23, 0x10, RZ ;  /* 0x00000010171d7810 */ /* 0x000fe20007ffe0ff */
[----:B------:R-:W-:-:S02]  /*1180*/  IMAD R23, R22, UR7, R19 ;  /* 0x0000000716177c24 */ /* 0x000fc4000f8e0213 */
[----:B------:R-:W-:Y:S02]  /*1190*/  LDS R22, [R21+0x3c0] ;  /* 0x0003c00015167984 */ /* 0x000fe40000000800 */
[----:B------:R-:W-:-:S04]  /*11a0*/  IMAD.WIDE.U32 R28, R29, 0x4, R14 ;  /* 0x000000041d1c7825 */ /* 0x000fc800078e000e */
[----:B0-----:R-:W-:Y:S02]  /*11b0*/  FFMA R7, R4, R7, R25 ;  /* 0x0000000704077223 */ /* 0x001fe40000000019 */
[----:B------:R-:W0:Y:S02]  /*11c0*/  LDS R25, [R21+0x2c0] ;  /* 0x0002c00015197984 */ /* 0x000e240000000800 */
[----:B-1----:R-:W-:Y:S02]  /*11d0*/  FFMA R7, R8, R27, R7 ;  /* 0x0000001b08077223 */ /* 0x002fe40000000007 */
[----:B------:R-:W-:Y:S02]  /*11e0*/  LDS R27, [R21+0x300] ;  /* 0x00030000151b7984 */ /* 0x000fe40000000800 */
[----:B--2---:R-:W-:Y:S01]  /*11f0*/  FFMA R6, R6, R9, R7 ;  /* 0x0000000906067223 */ /* 0x004fe20000000007 */
[----:B------:R-:W-:Y:S02]  /*1200*/  IMAD.WIDE.U32 R8, R23, 0x4, R12 ;  /* 0x0000000417087825 */ /* 0x000fe400078e000c */
[----:B------:R-:W-:Y:S02]  /*1210*/  LDS R23, [R21+0x380] ;  /* 0x0003800015177984 */ /* 0x000fe40000000800 */
[----:B---3--:R-:W-:-:S02]  /*1220*/  FFMA R24, R5, R10, R6 ;  /* 0x0000000a05187223 */ /* 0x008fc40000000006 */
[----:B------:R-:W-:Y:S04]  /*1230*/  LDS R10, [R21+0x340] ;  /* 0x00034000150a7984 */ /* 0x000fe80000000800 */
[----:B------:R-:W1:Y:S01]  /*1240*/  LDS.128 R12, [R17+0x30] ;  /* 0x00003000110c7984 */ /* 0x000e620000000c00 */
[----:B------:R-:W-:Y:S06]  /*1250*/  BAR.SYNC.DEFER_BLOCKING 0x0 ;  /* 0x0000000000007b1d */ /* 0x000fec0000010000 */
[----:B------:R-:W2:Y:S04]  /*1260*/  LDG.E R28, desc[UR10][R28.64] ;  /* 0x0000000a1c1c7981 */ /* 0x000ea8000c1e1900 */
[----:B------:R-:W3:Y:S01]  /*1270*/  LDG.E R9, desc[UR10][R8.64] ;  /* 0x0000000a08097981 */ /* 0x000ee2000c1e1900 */
[----:B0-----:R-:W-:-:S04]  /*1280*/  FFMA R11, R25, R11, R24 ;  /* 0x0000000b190b7223 */ /* 0x001fc80000000018 */
[----:B-1----:R-:W-:-:S04]  /*1290*/  FFMA R11, R12, R27, R11 ;  /* 0x0000001b0c0b7223 */ /* 0x002fc8000000000b */
[----:B------:R-:W-:-:S04]  /*12a0*/  FFMA R12, R10, R13, R11 ;  /* 0x0000000d0a0c7223 */ /* 0x000fc8000000000b */
[----:B------:R-:W-:-:S04]  /*12b0*/  FFMA R13, R23, R14, R12 ;  /* 0x0000000e170d7223 */ /* 0x000fc8000000000c */
[----:B------:R-:W-:Y:S01]  /*12c0*/  FFMA R13, R22, R15, R13 ;  /* 0x0000000f160d7223 */ /* 0x000fe2000000000d */
        /* <DEDUP_REMOVED lines=8> */
[----:B------:R-:W3:Y:S04]  /*1350*/  LDS R24, [R21+0xc0] ;  /* 0x0000c00015187984 */ /* 0x000ee80000000800 */
[----:B------:R-:W-:Y:S04]  /*1360*/  LDS R27, [R21+0x100] ;  /* 0x00010000151b7984 */ /* 0x000fe80000000800 */
[----:B------:R-:W4:Y:S04]  /*1370*/  LDS.128 R8, [R17+0x10] ;  /* 0x0000100011087984 */ /* 0x000f280000000c00 */
[----:B------:R-:W5:Y:S04]  /*1380*/  LDS R18, [R21+0x140] ;  /* 0x0001400015127984 */ /* 0x000f680000000800 */
[----:B------:R-:W5:Y:S04]  /*1390*/  LDS R23, [R21+0x180] ;  /* 0x0001800015177984 */ /* 0x000f680000000800 */
[----:B------:R-:W5:Y:S04]  /*13a0*/  LDS R20, [R21+0x1c0] ;  /* 0x0001c00015147984 */ /* 0x000f680000000800 */
[----:B------:R-:W-:Y:S01]  /*13b0*/  LDS R22, [R21+0x240] ;  /* 0x0002400015167984 */ /* 0x000fe20000000800 */
[----:B0-----:R-:W-:-:S03]  /*13c0*/  FFMA R13, R4, R29, R13 ;  /* 0x0000001d040d7223 */ /* 0x001fc6000000000d */
[----:B------:R-:W-:Y:S01]  /*13d0*/  LDS R29, [R21+0x200] ;  /* 0x00020000151d7984 */ /* 0x000fe20000000800 */
[----:B-1----:R-:W-:-:S03]  /*13e0*/  FFMA R26, R26, R5, R13 ;  /* 0x000000051a1a7223 */ /* 0x002fc6000000000d */
[----:B------:R-:W0:Y:S01]  /*13f0*/  LDS.128 R12, [R17+0x20] ;  /* 0x00002000110c7984 */ /* 0x000e220000000c00 */
[----:B--2---:R-:W-:-:S04]  /*1400*/  FFMA R25, R25, R6, R26 ;  /* 0x0000000619197223 */ /* 0x004fc8000000001a */
[----:B---3--:R-:W-:Y:S02]  /*1410*/  FFMA R7, R24, R7, R25 ;  /* 0x0000000718077223 */ /* 0x008fe40000000019 */
[----:B------:R-:W1:Y:S02]  /*1420*/  LDS R25, [R21+0x280] ;  /* 0x0002800015197984 */ /* 0x000e640000000800 */
[----:B----4-:R-:W-:Y:S02]  /*1430*/  FFMA R7, R8, R27, R7 ;  /* 0x0000001b08077223 */ /* 0x010fe40000000007 */
[----:B------:R-:W2:Y:S02]  /*1440*/  LDS R8, [R21+0x2c0] ;  /* 0x0002c00015087984 */ /* 0x000ea40000000800 */
[----:B-----5:R-:W-:Y:S02]  /*1450*/  FFMA R18, R18, R9, R7 ;  /* 0x0000000912127223 */ /* 0x020fe40000000007 */
[----:B------:R-:W-:Y:S04]  /*1460*/  LDS R9, [R21+0x300] ;  /* 0x0003000015097984 */ /* 0x000fe80000000800 */
[----:B------:R-:W3:Y:S01]  /*1470*/  LDS.128 R4, [R17+0x30] ;  /* 0x0000300011047984 */ /* 0x000ee20000000c00 */
[----:B------:R-:W-:-:S03]  /*1480*/  FFMA R27, R23, R10, R18 ;  /* 0x0000000a171b7223 */ /* 0x000fc60000000012 */
[----:B------:R-:W4:Y:S04]  /*1490*/  LDS R10, [R21+0x340] ;  /* 0x00034000150a7984 */ /* 0x000f280000000800 */
[----:B------:R-:W5:Y:S04]  /*14a0*/  LDS R23, [R21+0x380] ;  /* 0x0003800015177984 */ /* 0x000f680000000800 */
[----:B------:R-:W5:Y:S01]  /*14b0*/  LDS R18, [R21+0x3c0] ;  /* 0x0003c00015127984 */ /* 0x000f620000000800 */
[----:B------:R-:W-:-:S04]  /*14c0*/  FFMA R11, R20, R11, R27 ;  /* 0x0000000b140b7223 */ /* 0x000fc8000000001b */
[----:B0-----:R-:W-:-:S04]  /*14d0*/  FFMA R11, R12, R29, R11 ;  /* 0x0000001d0c0b7223 */ /* 0x001fc8000000000b */
[----:B------:R-:W-:-:S04]  /*14e0*/  FFMA R22, R22, R13, R11 ;  /* 0x0000000d16167223 */ /* 0x000fc8000000000b */
[----:B-1----:R-:W-:-:S04]  /*14f0*/  FFMA R25, R25, R14, R22 ;  /* 0x0000000e19197223 */ /* 0x002fc80000000016 */
[----:B--2---:R-:W-:-:S04]  /*1500*/  FFMA R15, R8, R15, R25 ;  /* 0x0000000f080f7223 */ /* 0x004fc80000000019 */
[----:B---3--:R-:W-:-:S04]  /*1510*/  FFMA R9, R4, R9, R15 ;  /* 0x0000000904097223 */ /* 0x008fc8000000000f */
[----:B----4-:R-:W-:-:S04]  /*1520*/  FFMA R10, R10, R5, R9 ;  /* 0x000000050a0a7223 */ /* 0x010fc80000000009 */
[----:B-----5:R-:W-:-:S04]  /*1530*/  FFMA R23, R23, R6, R10 ;  /* 0x0000000617177223 */ /* 0x020fc8000000000a */
[----:B------:R-:W-:Y:S01]  /*1540*/  FFMA R29, R18, R7, R23 ;  /* 0x00000007121d7223 */ /* 0x000fe20000000017 */
[----:B------:R-:W-:Y:S06]  /*1550*/  BAR.SYNC.DEFER_BLOCKING 0x0 ;  /* 0x0000000000007b1d */ /* 0x000fec0000010000 */
.L_x_3:
[----:B------:R-:W-:Y:S05]  /*1560*/  BRA.U UP0, `(.L_x_0) ;  /* 0x0000000100dc7547 */ /* 0x000fea000b800000 */
[----:B------:R-:W0:Y:S01]  /*1570*/  LDC.64 R4, c[0x0][0x380] ;  /* 0x0000e000ff047b82 */ /* 0x000e220000000a00 */
[----:B------:R-:W1:Y:S01]  /*1580*/  LDCU UR6, c[0x0][0x3a0] ;  /* 0x00007400ff0677ac */ /* 0x000e620008000800 */
[----:B------:R-:W-:Y:S02]  /*1590*/  IADD3 R6, PT, PT, R0, UR4, RZ ;  /* 0x0000000400067c10 */ /* 0x000fe4000fffe0ff */
[----:B------:R-:W-:-:S04]  /*15a0*/  IADD3 R3, PT, PT, R3, UR4, RZ ;  /* 0x0000000403037c10 */ /* 0x000fc8000fffe0ff */
[----:B------:R-:W2:Y:S01]  /*15b0*/  LDC.64 R8, c[0x0][0x388] ;  /* 0x0000e200ff087b82 */ /* 0x000ea20000000a00 */
[----:B-1----:R-:W-:Y:S02]  /*15c0*/  IMAD R7, R6, UR6, R19 ;  /* 0x0000000606077c24 */ /* 0x002fe4000f8e0213 */
[----:B0-----:R-:W-:-:S05]  /*15d0*/  IMAD.WIDE.U32 R4, R3, 0x4, R4 ;  /* 0x0000000403047825 */ /* 0x001fca00078e0004 */
[----:B------:R-:W3:Y:S01]  /*15e0*/  LDG.E R12, desc[UR10][R4.64] ;  /* 0x0000000a040c7981 */ /* 0x000ee2000c1e1900 */
[----:B--2---:R-:W-:-:S05]  /*15f0*/  IMAD.WIDE.U32 R8, R7, 0x4, R8 ;  /* 0x0000000407087825 */ /* 0x004fca00078e0008 */
[----:B------:R-:W2:Y:S01]  /*1600*/  LDG.E R13, desc[UR10][R8.64] ;  /* 0x0000000a080d7981 */ /* 0x000ea2000c1e1900 */
[----:B------:R-:W-:-:S04]  /*1610*/  UIADD3 UR5, UPT, UPT, UR5, 0x400, URZ ;  /* 0x0000040005057890 */ /* 0x000fc8000fffe0ff */
[----:B------:R-:W-:Y:S01]  /*1620*/  ULEA UR5, UR8, UR5, 0x18 ;  /* 0x0000000508057291 */ /* 0x000fe2000f8ec0ff */
[----:B------:R-:W-:-:S05]  /*1630*/  LEA R15, R2, R17, 0x2 ;  /* 0x00000011020f7211 */ /* 0x000fca00078e10ff */
[----:B------:R-:W-:-:S04]  /*1640*/  LEA R3, R2, UR5, 0x2 ;  /* 0x0000000502037c11 */ /* 0x000fc8000f8e10ff */
[----:B------:R-:W-:Y:S01]  /*1650*/  LEA R2, R0, R3, 0x6 ;  /* 0x0000000300027211 */ /* 0x000fe200078e30ff */
[----:B---3--:R-:W-:Y:S04]  /*1660*/  STS [R15], R12 ;  /* 0x0000000c0f007388 */ /* 0x008fe80000000800 */
[----:B--2---:R-:W-:Y:S01]  /*1670*/  STS [R2], R13 ;  /* 0x0000000d02007388 */ /* 0x004fe20000000800 */
        /* <DEDUP_REMOVED lines=13> */
[----:B------:R-:W-:Y:S04]  /*1750*/  LDS R18, [R3+0x240] ;  /* 0x0002400003127984 */ /* 0x000fe80000000800 */
[----:B------:R-:W0:Y:S01]  /*1760*/  LDS.128 R12, [R17+0x20] ;  /* 0x00002000110c7984 */ /* 0x000e220000000c00 */
[----:B-1----:R-:W-:-:S03]  /*1770*/  FFMA R5, R27, R5, R4 ;  /* 0x000000051b057223 */ /* 0x002fc60000000004 */
[----:B------:R-:W1:Y:S01]  /*1780*/  LDS R27, [R3+0x280] ;  /* 0x00028000031b7984 */ /* 0x000e620000000800 */
[----:B--2---:R-:W-:-:S03]  /*1790*/  FFMA R5, R20, R6, R5 ;  /* 0x0000000614057223 */ /* 0x004fc60000000005 */
[----:B------:R-:W2:Y:S01]  /*17a0*/  LDS R20, [R3+0x2c0] ;  /* 0x0002c00003147984 */ /* 0x000ea20000000800 */
[----:B---3--:R-:W-:-:S03]  /*17b0*/  FFMA R24, R22, R7, R5 ;  /* 0x0000000716187223 */ /* 0x008fc60000000005 */
[----:B------:R-:W-:Y:S04]  /*17c0*/  LDS R29, [R3+0x300] ;  /* 0x00030000031d7984 */ /* 0x000fe80000000800 */
[----:B------:R-:W3:Y:S01]  /*17d0*/  LDS.128 R4, [R17+0x30] ;  /* 0x0000300011047984 */ /* 0x000ee20000000c00 */
[----:B----4-:R-:W-:-:S03]  /*17e0*/  FFMA R8, R8, R21, R24 ;  /* 0x0000001508087223 */ /* 0x010fc60000000018 */
[----:B------:R-:W4:Y:S01]  /*17f0*/  LDS R22, [R3+0x340] ;  /* 0x0003400003167984 */ /* 0x000f220000000800 */
[----:B-----5:R-:W-:-:S03]  /*1800*/  FFMA R8, R0, R9, R8 ;  /* 0x0000000900087223 */ /* 0x020fc60000000008 */
[----:B------:R-:W5:Y:S04]  /*1810*/  LDS R21, [R3+0x380] ;  /* 0x0003800003157984 */ /* 0x000f680000000800 */
[----:B------:R-:W5:Y:S01]  /*1820*/  LDS R0, [R3+0x3c0] ;  /* 0x0003c00003007984 */ /* 0x000f620000000800 */
[----:B------:R-:W-:-:S04]  /*1830*/  FFMA R23, R23, R10, R8 ;  /* 0x0000000a17177223 */ /* 0x000fc80000000008 */
        /* <DEDUP_REMOVED lines=10> */
.L_x_0:
[----:B------:R-:W0:Y:S01]  /*18e0*/  LDC.64 R2, c[0x0][0x390] ;  /* 0x0000e400ff027b82 */ /* 0x000e220000000a00 */
[----:B------:R-:W1:Y:S02]  /*18f0*/  LDCU UR4, c[0x0][0x3a0] ;  /* 0x00007400ff0477ac */ /* 0x000e640008000800 */
[----:B-1----:R-:W-:-:S04]  /*1900*/  IMAD R19, R16, UR4, R19 ;  /* 0x0000000410137c24 */ /* 0x002fc8000f8e0213 */
[----:B0-----:R-:W-:-:S05]  /*1910*/  IMAD.WIDE R2, R19, 0x4, R2 ;  /* 0x0000000413027825 */ /* 0x001fca00078e0202 */
[----:B------:R-:W-:Y:S01]  /*1920*/  STG.E desc[UR10][R2.64], R29 ;  /* 0x0000001d02007986 */ /* 0x000fe2000c10190a */
[----:B------:R-:W-:Y:S05]  /*1930*/  EXIT ;  /* 0x000000000000794d */ /* 0x000fea0003800000 */
.L_x_4:
[----:B------:R-:W-:-:S00]  /*1940*/  BRA `(.L_x_4) ;  /* 0xfffffffc00fc7947 */ /* 0x000fc0000383ffff */
[----:B------:R-:W-:-:S00]  /*1950*/  NOP ;  /* 0x0000000000007918 */ /* 0x000fc00000000000 */
        /* <DEDUP_REMOVED lines=10> */
.L_x_5:


//--------------------- .nv.shared._Z4gemmPKfS0_Pfiii --------------------------
	.section	.nv.shared._Z4gemmPKfS0_Pfiii,"aw",@nobits
	.sectionflags	@""
	.align	4
.nv.shared._Z4gemmPKfS0_Pfiii:
	.zero		3072


//--------------------- .nv.shared.reserved.0     --------------------------
	.section	.nv.shared.reserved.0,"aw",@nobits
	.weak		__nv_reservedSMEM_offset_0_alias
	.size		__nv_reservedSMEM_offset_0_alias, 0, 64
	.other		__nv_reservedSMEM_offset_0_alias,@"STO_CUDA_RESERVED_SHARED STV_DEFAULT"
__nv_reservedSMEM_offset_0_alias:
	.zero		0
	.zero		64


//--------------------- .nv.constant0._Z4gemmPKfS0_Pfiii --------------------------
	.section	.nv.constant0._Z4gemmPKfS0_Pfiii,"a",@progbits
	.sectionflags	@""
	.align	4
.nv.constant0._Z4gemmPKfS0_Pfiii:
	.zero		932


//--------------------- SYMBOLS --------------------------

	.type		.nv.reservedSmem.offset0,@object
	.size		.nv.reservedSmem.offset0,0x4
	.type		.nv.reservedSmem.cap,@object
	.size		.nv.reservedSmem.cap,0x4
